//
// Generated by NVIDIA NVVM Compiler
//
// Compiler Build ID: CL-36424714
// Cuda compilation tools, release 13.0, V13.0.88
// Based on NVVM 20.0.0
//

.version 9.0
.target sm_100
.address_size 64

	// .globl	_Z16histogram_kernelPKcPii
// _ZZ16histogram_kernelPKcPiiE12private_bins has been demoted
// _ZZ16histogram_kernelPKcPiiE14is_initialized has been demoted

.visible .entry _Z16histogram_kernelPKcPii(
	.param .u64 .ptr .align 1 _Z16histogram_kernelPKcPii_param_0,
	.param .u64 .ptr .align 1 _Z16histogram_kernelPKcPii_param_1,
	.param .u32 _Z16histogram_kernelPKcPii_param_2
)
{
	.reg .pred 	%p<9>;
	.reg .b16 	%rs<10>;
	.reg .b32 	%r<16>;
	.reg .b64 	%rd<9>;
	// demoted variable
	.shared .align 4 .b8 _ZZ16histogram_kernelPKcPiiE12private_bins[104];
	// demoted variable
	.shared .align 1 .u8 _ZZ16histogram_kernelPKcPiiE14is_initialized;
	ld.param.u64 	%rd1, [_Z16histogram_kernelPKcPii_param_0];
	ld.param.u64 	%rd2, [_Z16histogram_kernelPKcPii_param_1];
	ld.param.u32 	%r4, [_Z16histogram_kernelPKcPii_param_2];
	mov.u32 	%r1, %tid.x;
	setp.ne.s32 	%p1, %r1, 0;
	@%p1 bra 	$L__BB0_2;
	mov.b16 	%rs2, 0;
	st.shared.u8 	[_ZZ16histogram_kernelPKcPiiE14is_initialized], %rs2;
$L__BB0_2:
	bar.sync 	0;
	setp.gt.u32 	%p2, %r1, 25;
	shl.b32 	%r5, %r1, 2;
	mov.u32 	%r6, _ZZ16histogram_kernelPKcPiiE12private_bins;
	add.s32 	%r2, %r6, %r5;
	@%p2 bra 	$L__BB0_4;
	mov.b32 	%r7, 0;
	st.shared.u32 	[%r2], %r7;
$L__BB0_4:
	setp.ne.s32 	%p3, %r1, 0;
	bar.sync 	0;
	@%p3 bra 	$L__BB0_6;
	mov.b16 	%rs3, 1;
	st.shared.u8 	[_ZZ16histogram_kernelPKcPiiE14is_initialized], %rs3;
$L__BB0_6:
	bar.sync 	0;
	mov.u32 	%r8, %ctaid.x;
	mov.u32 	%r9, %ntid.x;
	mad.lo.s32 	%r3, %r8, %r9, %r1;
	setp.ge.s32 	%p4, %r3, %r4;
	ld.shared.u8 	%rs4, [_ZZ16histogram_kernelPKcPiiE14is_initialized];
	setp.eq.s16 	%p5, %rs4, 0;
	or.pred  	%p6, %p4, %p5;
	@%p6 bra 	$L__BB0_9;
	cvt.s64.s32 	%rd3, %r3;
	cvta.to.global.u64 	%rd4, %rd1;
	add.s64 	%rd5, %rd4, %rd3;
	ld.global.u8 	%rs1, [%rd5];
	add.s16 	%rs7, %rs1, -97;
	and.b16  	%rs8, %rs7, 255;
	setp.gt.u16 	%p7, %rs8, 25;
	@%p7 bra 	$L__BB0_9;
	mul.wide.u16 	%r10, %rs1, 4;
	add.s32 	%r12, %r6, %r10;
	atom.shared.add.u32 	%r13, [%r12+-388], 1;
$L__BB0_9:
	setp.gt.u32 	%p8, %r1, 25;
	bar.sync 	0;
	@%p8 bra 	$L__BB0_11;
	cvta.to.global.u64 	%rd6, %rd2;
	mul.wide.u32 	%rd7, %r1, 4;
	add.s64 	%rd8, %rd6, %rd7;
	ld.shared.u32 	%r14, [%r2];
	atom.global.add.u32 	%r15, [%rd8], %r14;
$L__BB0_11:
	ret;

}


// ===== COMPILED SASS (sm_100) =====

	.target	sm_100

	.elftype	@"ET_EXEC"


//--------------------- .note.nv.tkinfo           --------------------------
	.section	.note.nv.tkinfo,"",@"SHT_NOTE"
	.sectionflags	@"SHF_NOTE_NV_TKINFO"
	.tkinfo
        /*0018*/ 	.word	0x00000002
        /*0030*/ 	.string	""
        /*0030*/ 	.string	"ptxas"
        /*0030*/ 	.string	"Cuda compilation tools, release 13.0, V13.0.88"
        /*0030*/ 	.string	"Build cuda_13.0.r13.0/compiler.36424714_0"
        /*0030*/ 	.string	"-arch sm_100 -m 64 "



//--------------------- .note.nv.cuinfo           --------------------------
	.section	.note.nv.cuinfo,"",@"SHT_NOTE"
	.sectionflags	@"SHF_NOTE_NV_CUINFO"
        /*0018*/ 	.short	0x0002
        /*001a*/ 	.short	0x0064
        /*001c*/ 	.short	0x0082
	.zero		2


//--------------------- .nv.info                  --------------------------
	.section	.nv.info,"",@"SHT_CUDA_INFO"
	.align	4


	//----- nvinfo : EIATTR_REGCOUNT
	.align		4
        /*0000*/ 	.byte	0x04, 0x2f
        /*0002*/ 	.short	(.L_1 - .L_0)
	.align		4
.L_0:
        /*0004*/ 	.word	index@(_Z16histogram_kernelPKcPii)
        /*0008*/ 	.word	0x0000000a


	//----- nvinfo : EIATTR_FRAME_SIZE
	.align		4
.L_1:
        /*000c*/ 	.byte	0x04, 0x11
        /*000e*/ 	.short	(.L_3 - .L_2)
	.align		4
.L_2:
        /*0010*/ 	.word	index@(_Z16histogram_kernelPKcPii)
        /*0014*/ 	.word	0x00000000


	//----- nvinfo : EIATTR_MIN_STACK_SIZE
	.align		4
.L_3:
        /*0018*/ 	.byte	0x04, 0x12
        /*001a*/ 	.short	(.L_5 - .L_4)
	.align		4
.L_4:
        /*001c*/ 	.word	index@(_Z16histogram_kernelPKcPii)
        /*0020*/ 	.word	0x00000000
.L_5:


//--------------------- .nv.compat                --------------------------
	.section	.nv.compat,"",@"SHT_CUDA_COMPAT_INFO"
	.align	4
        /*0000*/ 	.byte	0x02, 0x09, 0x00, 0x00, 0x02, 0x02, 0x01, 0x00, 0x02, 0x05, 0x05, 0x00, 0x03, 0x07, 0x01, 0x01
        /*0010*/ 	.byte	0x02, 0x03, 0x00, 0x00, 0x02, 0x06, 0x01, 0x00, 0x04, 0x0b, 0x08, 0x00, 0x09, 0x00, 0x00, 0x00
        /*0020*/ 	.byte	0x00, 0x00, 0x00, 0x00


//--------------------- .nv.info._Z16histogram_kernelPKcPii --------------------------
	.section	.nv.info._Z16histogram_kernelPKcPii,"",@"SHT_CUDA_INFO"
	.sectionflags	@""
	.align	4


	//----- nvinfo : EIATTR_CUDA_API_VERSION
	.align		4
        /*0000*/ 	.byte	0x04, 0x37
        /*0002*/ 	.short	(.L_7 - .L_6)
.L_6:
        /*0004*/ 	.word	0x00000082


	//----- nvinfo : EIATTR_KPARAM_INFO
	.align		4
.L_7:
        /*0008*/ 	.byte	0x04, 0x17
        /*000a*/ 	.short	(.L_9 - .L_8)
.L_8:
        /*000c*/ 	.word	0x00000000
        /*0010*/ 	.short	0x0002
        /*0012*/ 	.short	0x0010
        /*0014*/ 	.byte	0x00, 0xf0, 0x11, 0x00


	//----- nvinfo : EIATTR_KPARAM_INFO
	.align		4
.L_9:
        /*0018*/ 	.byte	0x04, 0x17
        /*001a*/ 	.short	(.L_11 - .L_10)
.L_10:
        /*001c*/ 	.word	0x00000000
        /*0020*/ 	.short	0x0001
        /*0022*/ 	.short	0x0008
        /*0024*/ 	.byte	0x00, 0xf5, 0x21, 0x00


	//----- nvinfo : EIATTR_KPARAM_INFO
	.align		4
.L_11:
        /*0028*/ 	.byte	0x04, 0x17
        /*002a*/ 	.short	(.L_13 - .L_12)
.L_12:
        /*002c*/ 	.word	0x00000000
        /*0030*/ 	.short	0x0000
        /*0032*/ 	.short	0x0000
        /*0034*/ 	.byte	0x00, 0xf5, 0x21, 0x00


	//----- nvinfo : EIATTR_SPARSE_MMA_MASK
	.align		4
.L_13:
        /*0038*/ 	.byte	0x03, 0x50
        /*003a*/ 	.short	0x0000


	//----- nvinfo : EIATTR_MAXREG_COUNT
	.align		4
        /*003c*/ 	.byte	0x03, 0x1b
        /*003e*/ 	.short	0x00ff


	//----- nvinfo : EIATTR_NUM_BARRIERS
	.align		4
        /*0040*/ 	.byte	0x02, 0x4c
        /*0042*/ 	.byte	0x01
	.zero		1


	//----- nvinfo : EIATTR_MERCURY_ISA_VERSION
	.align		4
        /*0044*/ 	.byte	0x03, 0x5f
        /*0046*/ 	.short	0x0101


	//----- nvinfo : EIATTR_VRC_CTA_INIT_COUNT
	.align		4
        /*0048*/ 	.byte	0x02, 0x4a
	.zero		1
	.zero		1


	//----- nvinfo : EIATTR_EXIT_INSTR_OFFSETS
	.align		4
        /*004c*/ 	.byte	0x04, 0x1c
        /*004e*/ 	.short	(.L_15 - .L_14)


	//   ....[0]....
.L_14:
        /*0050*/ 	.word	0x00000250


	//   ....[1]....
        /*0054*/ 	.word	0x000002a0


	//----- nvinfo : EIATTR_CRS_STACK_SIZE
	.align		4
.L_15:
        /*0058*/ 	.byte	0x04, 0x1e
        /*005a*/ 	.short	(.L_17 - .L_16)
.L_16:
        /*005c*/ 	.word	0x00000000


	//----- nvinfo : EIATTR_CBANK_PARAM_SIZE
	.align		4
.L_17:
        /*0060*/ 	.byte	0x03, 0x19
        /*0062*/ 	.short	0x0014


	//----- nvinfo : EIATTR_PARAM_CBANK
	.align		4
        /*0064*/ 	.byte	0x04, 0x0a
        /*0066*/ 	.short	(.L_19 - .L_18)
	.align		4
.L_18:
        /*0068*/ 	.word	index@(.nv.constant0._Z16histogram_kernelPKcPii)
        /*006c*/ 	.short	0x0380
        /*006e*/ 	.short	0x0014


	//----- nvinfo : EIATTR_SW_WAR
	.align		4
.L_19:
        /*0070*/ 	.byte	0x04, 0x36
        /*0072*/ 	.short	(.L_21 - .L_20)
.L_20:
        /*0074*/ 	.word	0x00000008
.L_21:


//--------------------- .nv.callgraph             --------------------------
	.section	.nv.callgraph,"",@"SHT_CUDA_CALLGRAPH"
	.align	4
	.sectionentsize	8
	.align		4
        /*0000*/ 	.word	0x00000000
	.align		4
        /*0004*/ 	.word	0xffffffff
	.align		4
        /*0008*/ 	.word	0x00000000
	.align		4
        /*000c*/ 	.word	0xfffffffe
	.align		4
        /*0010*/ 	.word	0x00000000
	.align		4
        /*0014*/ 	.word	0xfffffffd
	.align		4
        /*0018*/ 	.word	0x00000000
	.align		4
        /*001c*/ 	.word	0xfffffffc


//--------------------- .text._Z16histogram_kernelPKcPii --------------------------
	.section	.text._Z16histogram_kernelPKcPii,"ax",@progbits
	.align	128
        .global         _Z16histogram_kernelPKcPii
        .type           _Z16histogram_kernelPKcPii,@function
        .size           _Z16histogram_kernelPKcPii,(.L_x_3 - _Z16histogram_kernelPKcPii)
        .other          _Z16histogram_kernelPKcPii,@"STO_CUDA_ENTRY STV_DEFAULT"
_Z16histogram_kernelPKcPii:
.text._Z16histogram_kernelPKcPii:
[----:B------:R-:W-:Y:S01]  /*0000*/  LDC R1, c[0x0][0x37c] ;  /* 0x0000df00ff017b82 */ /* 0x000fe20000000800 */
[----:B------:R-:W0:Y:S07]  /*0010*/  S2R R7, SR_TID.X ;  /* 0x0000000000077919 */ /* 0x000e2e0000002100 */
[----:B------:R-:W1:Y:S01]  /*0020*/  S2UR UR5, SR_CgaCtaId ;  /* 0x00000000000579c3 */ /* 0x000e620000008800 */
[----:B------:R-:W-:Y:S01]  /*0030*/  UMOV UR4, 0x400 ;  /* 0x0000040000047882 */ /* 0x000fe20000000000 */
[----:B------:R-:W-:Y:S01]  /*0040*/  IMAD.MOV.U32 R5, RZ, RZ, 0x1 ;  /* 0x00000001ff057424 */ /* 0x000fe200078e00ff */
[----:B------:R-:W2:Y:S01]  /*0050*/  LDCU UR6, c[0x0][0x390] ;  /* 0x00007200ff0677ac */ /* 0x000ea20008000800 */
[----:B------:R-:W-:Y:S04]  /*0060*/  BSSY.RECONVERGENT B0, `(.L_x_0) ;  /* 0x000001d000007945 */ /* 0x000fe80003800200 */
[----:B------:R-:W3:Y:S01]  /*0070*/  LDC R4, c[0x0][0x360] ;  /* 0x0000d800ff047b82 */ /* 0x000ee20000000800 */
[----:B-1----:R-:W-:-:S07]  /*0080*/  ULEA UR4, UR5, UR4, 0x18 ;  /* 0x0000000405047291 */ /* 0x002fce000f8ec0ff */
[----:B------:R-:W3:Y:S01]  /*0090*/  S2UR UR5, SR_CTAID.X ;  /* 0x00000000000579c3 */ /* 0x000ee20000002500 */
[C---:B0-----:R-:W-:Y:S02]  /*00a0*/  ISETP.NE.AND P0, PT, R7.reuse, RZ, PT ;  /* 0x000000ff0700720c */ /* 0x041fe40003f05270 */
[C---:B------:R-:W-:Y:S02]  /*00b0*/  ISETP.GT.U32.AND P1, PT, R7.reuse, 0x19, PT ;  /* 0x000000190700780c */ /* 0x040fe40003f24070 */
[----:B------:R-:W-:-:S09]  /*00c0*/  LEA R0, R7, UR4, 0x2 ;  /* 0x0000000407007c11 */ /* 0x000fd2000f8e10ff */
[----:B------:R-:W-:Y:S01]  /*00d0*/  @!P0 STS.U8 [UR4+0x68], RZ ;  /* 0x000068ffff008988 */ /* 0x000fe20008000004 */
[----:B------:R-:W-:Y:S01]  /*00e0*/  BAR.SYNC.DEFER_BLOCKING 0x0 ;  /* 0x0000000000007b1d */ /* 0x000fe20000010000 */
[----:B---3--:R-:W-:-:S05]  /*00f0*/  IMAD R3, R4, UR5, R7 ;  /* 0x0000000504037c24 */ /* 0x008fca000f8e0207 */
[----:B------:R-:W-:Y:S02]  /*0100*/  @!P1 STS [R0], RZ ;  /* 0x000000ff00009388 */ /* 0x000fe40000000800 */
[----:B------:R-:W-:Y:S06]  /*0110*/  BAR.SYNC.DEFER_BLOCKING 0x0 ;  /* 0x0000000000007b1d */ /* 0x000fec0000010000 */
[----:B------:R-:W-:Y:S02]  /*0120*/  @!P0 STS.U8 [UR4+0x68], R5 ;  /* 0x00006805ff008988 */ /* 0x000fe40008000004 */
[----:B------:R-:W-:Y:S06]  /*0130*/  BAR.SYNC.DEFER_BLOCKING 0x0 ;  /* 0x0000000000007b1d */ /* 0x000fec0000010000 */
[----:B------:R-:W0:Y:S02]  /*0140*/  LDS.U8 R2, [UR4+0x68] ;  /* 0x00006804ff027984 */ /* 0x000e240008000000 */
[----:B0-----:R-:W-:-:S04]  /*0150*/  ISETP.NE.AND P0, PT, R2, RZ, PT ;  /* 0x000000ff0200720c */ /* 0x001fc80003f05270 */
[----:B--2---:R-:W-:Y:S01]  /*0160*/  ISETP.GE.OR P0, PT, R3, UR6, !P0 ;  /* 0x0000000603007c0c */ /* 0x004fe2000c706670 */
[----:B------:R-:W0:-:S12]  /*0170*/  LDCU.64 UR6, c[0x0][0x358] ;  /* 0x00006b00ff0677ac */ /* 0x000e180008000a00 */
[----:B------:R-:W-:Y:S05]  /*0180*/  @P0 BRA `(.L_x_1) ;  /* 0x0000000000280947 */ /* 0x000fea0003800000 */
[----:B------:R-:W1:Y:S02]  /*0190*/  LDCU.64 UR8, c[0x0][0x380] ;  /* 0x00007000ff0877ac */ /* 0x000e640008000a00 */
[----:B-1----:R-:W-:-:S04]  /*01a0*/  IADD3 R2, P0, PT, R3, UR8, RZ ;  /* 0x0000000803027c10 */ /* 0x002fc8000ff1e0ff */
[----:B------:R-:W-:-:S05]  /*01b0*/  LEA.HI.X.SX32 R3, R3, UR9, 0x1, P0 ;  /* 0x0000000903037c11 */ /* 0x000fca00080f0eff */
[----:B0-----:R-:W2:Y:S02]  /*01c0*/  LDG.E.U8 R2, desc[UR6][R2.64] ;  /* 0x0000000602027981 */ /* 0x001ea4000c1e1100 */
[----:B--2---:R-:W-:-:S05]  /*01d0*/  VIADD R4, R2, 0xffffff9f ;  /* 0xffffff9f02047836 */ /* 0x004fca0000000000 */
[----:B------:R-:W-:-:S04]  /*01e0*/  LOP3.LUT R4, R4, 0xff, RZ, 0xc0, !PT ;  /* 0x000000ff04047812 */ /* 0x000fc800078ec0ff */
[----:B------:R-:W-:-:S13]  /*01f0*/  ISETP.GT.U32.AND P0, PT, R4, 0x19, PT ;  /* 0x000000190400780c */ /* 0x000fda0003f04070 */
[----:B------:R-:W-:Y:S05]  /*0200*/  @P0 BRA `(.L_x_1) ;  /* 0x0000000000080947 */ /* 0x000fea0003800000 */
[----:B------:R-:W-:-:S05]  /*0210*/  LEA R2, R2, UR4, 0x2 ;  /* 0x0000000402027c11 */ /* 0x000fca000f8e10ff */
[----:B------:R1:W-:Y:S02]  /*0220*/  ATOMS.POPC.INC.32 RZ, [R2+URZ+-0x184] ;  /* 0xfffe7c0002ff7f8c */ /* 0x0003e4000d8000ff */
.L_x_1:
[----:B0-----:R-:W-:Y:S05]  /*0230*/  BSYNC.RECONVERGENT B0 ;  /* 0x0000000000007941 */ /* 0x001fea0003800200 */
.L_x_0:
[----:B------:R-:W-:Y:S06]  /*0240*/  BAR.SYNC.DEFER_BLOCKING 0x0 ;  /* 0x0000000000007b1d */ /* 0x000fec0000010000 */
[----:B------:R-:W-:Y:S05]  /*0250*/  @P1 EXIT ;  /* 0x000000000000194d */ /* 0x000fea0003800000 */
[----:B------:R-:W0:Y:S01]  /*0260*/  LDS R5, [R0] ;  /* 0x0000000000057984 */ /* 0x000e220000000800 */
[----:B-1----:R-:W1:Y:S02]  /*0270*/  LDC.64 R2, c[0x0][0x388] ;  /* 0x0000e200ff027b82 */ /* 0x002e640000000a00 */
[----:B-1----:R-:W-:-:S05]  /*0280*/  IMAD.WIDE.U32 R2, R7, 0x4, R2 ;  /* 0x0000000407027825 */ /* 0x002fca00078e0002 */
[----:B0-----:R-:W-:Y:S01]  /*0290*/  REDG.E.ADD.STRONG.GPU desc[UR6][R2.64], R5 ;  /* 0x000000050200798e */ /* 0x001fe2000c12e106 */
[----:B------:R-:W-:Y:S05]  /*02a0*/  EXIT ;  /* 0x000000000000794d */ /* 0x000fea0003800000 */
.L_x_2:
[----:B------:R-:W-:-:S00]  /*02b0*/  BRA `(.L_x_2) ;  /* 0xfffffffc00fc7947 */ /* 0x000fc0000383ffff */
[----:B------:R-:W-:-:S00]  /*02c0*/  NOP ;  /* 0x0000000000007918 */ /* 0x000fc00000000000 */
        /* <DEDUP_REMOVED lines=11> */
.L_x_3:


//--------------------- .nv.shared._Z16histogram_kernelPKcPii --------------------------
	.section	.nv.shared._Z16histogram_kernelPKcPii,"aw",@nobits
	.sectionflags	@""
	.align	4
.nv.shared._Z16histogram_kernelPKcPii:
	.zero		1129


//--------------------- .nv.shared.reserved.0     --------------------------
	.section	.nv.shared.reserved.0,"aw",@nobits
	.weak		__nv_reservedSMEM_offset_0_alias
	.size		__nv_reservedSMEM_offset_0_alias, 0, 64
	.other		__nv_reservedSMEM_offset_0_alias,@"STO_CUDA_RESERVED_SHARED STV_DEFAULT"
__nv_reservedSMEM_offset_0_alias:
	.zero		0
	.zero		64


//--------------------- .nv.constant0._Z16histogram_kernelPKcPii --------------------------
	.section	.nv.constant0._Z16histogram_kernelPKcPii,"a",@progbits
	.sectionflags	@""
	.align	4
.nv.constant0._Z16histogram_kernelPKcPii:
	.zero		916


//--------------------- SYMBOLS --------------------------

	.type		.nv.reservedSmem.offset0,@object
	.size		.nv.reservedSmem.offset0,0x4
	.type		.nv.reservedSmem.cap,@object
	.size		.nv.reservedSmem.cap,0x4
